//
// Generated by NVIDIA NVVM Compiler
//
// Compiler Build ID: CL-36424714
// Cuda compilation tools, release 13.0, V13.0.88
// Based on NVVM 20.0.0
//

.version 9.0
.target sm_100
.address_size 64

	// .globl	_Z33print_value_using_unique_threadIdPi
.extern .func  (.param .b32 func_retval0) vprintf
(
	.param .b64 vprintf_param_0,
	.param .b64 vprintf_param_1
)
;
.global .align 1 .b8 $str[28] = {116, 104, 114, 101, 97, 100, 73, 100, 120, 58, 32, 37, 100, 32, 44, 32, 118, 97, 108, 117, 101, 32, 58, 32, 37, 100, 10};

.visible .entry _Z33print_value_using_unique_threadIdPi(
	.param .u64 .ptr .align 1 _Z33print_value_using_unique_threadIdPi_param_0
)
{
	.local .align 8 .b8 	__local_depot0[8];
	.reg .b64 	%SP;
	.reg .b64 	%SPL;
	.reg .b32 	%r<5>;
	.reg .b64 	%rd<9>;

	mov.u64 	%SPL, __local_depot0;
	cvta.local.u64 	%SP, %SPL;
	ld.param.u64 	%rd1, [_Z33print_value_using_unique_threadIdPi_param_0];
	cvta.to.global.u64 	%rd2, %rd1;
	add.u64 	%rd3, %SP, 0;
	add.u64 	%rd4, %SPL, 0;
	mov.u32 	%r1, %tid.x;
	mul.wide.u32 	%rd5, %r1, 4;
	add.s64 	%rd6, %rd2, %rd5;
	ld.global.u32 	%r2, [%rd6];
	st.local.v2.u32 	[%rd4], {%r1, %r2};
	mov.u64 	%rd7, $str;
	cvta.global.u64 	%rd8, %rd7;
	{ // callseq 0, 0
	.param .b64 param0;
	st.param.b64 	[param0], %rd8;
	.param .b64 param1;
	st.param.b64 	[param1], %rd3;
	.param .b32 retval0;
	call.uni (retval0), 
	vprintf, 
	(
	param0, 
	param1
	);
	ld.param.b32 	%r3, [retval0];
	} // callseq 0
	ret;

}


// ===== COMPILED SASS (sm_100) =====

	.target	sm_100

	.elftype	@"ET_EXEC"


//--------------------- .note.nv.tkinfo           --------------------------
	.section	.note.nv.tkinfo,"",@"SHT_NOTE"
	.sectionflags	@"SHF_NOTE_NV_TKINFO"
	.tkinfo
        /*0018*/ 	.word	0x00000002
        /*0030*/ 	.string	""
        /*0030*/ 	.string	"ptxas"
        /*0030*/ 	.string	"Cuda compilation tools, release 13.0, V13.0.88"
        /*0030*/ 	.string	"Build cuda_13.0.r13.0/compiler.36424714_0"
        /*0030*/ 	.string	"-arch sm_100 -m 64 "



//--------------------- .note.nv.cuinfo           --------------------------
	.section	.note.nv.cuinfo,"",@"SHT_NOTE"
	.sectionflags	@"SHF_NOTE_NV_CUINFO"
        /*0018*/ 	.short	0x0002
        /*001a*/ 	.short	0x0064
        /*001c*/ 	.short	0x0082
	.zero		2


//--------------------- .nv.info                  --------------------------
	.section	.nv.info,"",@"SHT_CUDA_INFO"
	.align	4


	//----- nvinfo : EIATTR_REGCOUNT
	.align		4
        /*0000*/ 	.byte	0x04, 0x2f
        /*0002*/ 	.short	(.L_2 - .L_1)
	.align		4
.L_1:
        /*0004*/ 	.word	index@(_Z33print_value_using_unique_threadIdPi)
        /*0008*/ 	.word	0x00000018


	//----- nvinfo : EIATTR_FRAME_SIZE
	.align		4
.L_2:
        /*000c*/ 	.byte	0x04, 0x11
        /*000e*/ 	.short	(.L_4 - .L_3)
	.align		4
.L_3:
        /*0010*/ 	.word	index@(_Z33print_value_using_unique_threadIdPi)
        /*0014*/ 	.word	0x00000008


	//----- nvinfo : EIATTR_MIN_STACK_SIZE
	.align		4
.L_4:
        /*0018*/ 	.byte	0x04, 0x12
        /*001a*/ 	.short	(.L_6 - .L_5)
	.align		4
.L_5:
        /*001c*/ 	.word	index@(_Z33print_value_using_unique_threadIdPi)
        /*0020*/ 	.word	0x00000008
.L_6:


//--------------------- .nv.compat                --------------------------
	.section	.nv.compat,"",@"SHT_CUDA_COMPAT_INFO"
	.align	4
        /*0000*/ 	.byte	0x02, 0x09, 0x00, 0x00, 0x02, 0x02, 0x01, 0x00, 0x02, 0x05, 0x05, 0x00, 0x03, 0x07, 0x01, 0x01
        /*0010*/ 	.byte	0x02, 0x03, 0x00, 0x00, 0x02, 0x06, 0x01, 0x00, 0x04, 0x0b, 0x08, 0x00, 0x09, 0x00, 0x00, 0x00
        /*0020*/ 	.byte	0x00, 0x00, 0x00, 0x00


//--------------------- .nv.info._Z33print_value_using_unique_threadIdPi --------------------------
	.section	.nv.info._Z33print_value_using_unique_threadIdPi,"",@"SHT_CUDA_INFO"
	.sectionflags	@""
	.align	4


	//----- nvinfo : EIATTR_CUDA_API_VERSION
	.align		4
        /*0000*/ 	.byte	0x04, 0x37
        /*0002*/ 	.short	(.L_8 - .L_7)
.L_7:
        /*0004*/ 	.word	0x00000082


	//----- nvinfo : EIATTR_KPARAM_INFO
	.align		4
.L_8:
        /*0008*/ 	.byte	0x04, 0x17
        /*000a*/ 	.short	(.L_10 - .L_9)
.L_9:
        /*000c*/ 	.word	0x00000000
        /*0010*/ 	.short	0x0000
        /*0012*/ 	.short	0x0000
        /*0014*/ 	.byte	0x00, 0xf5, 0x21, 0x00


	//----- nvinfo : EIATTR_SPARSE_MMA_MASK
	.align		4
.L_10:
        /*0018*/ 	.byte	0x03, 0x50
        /*001a*/ 	.short	0x0000


	//----- nvinfo : EIATTR_MAXREG_COUNT
	.align		4
        /*001c*/ 	.byte	0x03, 0x1b
        /*001e*/ 	.short	0x00ff


	//----- nvinfo : EIATTR_EXTERNS
	.align		4
        /*0020*/ 	.byte	0x04, 0x0f
        /*0022*/ 	.short	(.L_12 - .L_11)


	//   ....[0]....
	.align		4
.L_11:
        /*0024*/ 	.word	index@(vprintf)


	//----- nvinfo : EIATTR_MERCURY_ISA_VERSION
	.align		4
.L_12:
        /*0028*/ 	.byte	0x03, 0x5f
        /*002a*/ 	.short	0x0101


	//----- nvinfo : EIATTR_VRC_CTA_INIT_COUNT
	.align		4
        /*002c*/ 	.byte	0x02, 0x4a
	.zero		1
	.zero		1


	//----- nvinfo : EIATTR_SYSCALL_OFFSETS
	.align		4
        /*0030*/ 	.byte	0x04, 0x46
        /*0032*/ 	.short	(.L_14 - .L_13)


	//   ....[0]....
.L_13:
        /*0034*/ 	.word	0x00000120


	//----- nvinfo : EIATTR_EXIT_INSTR_OFFSETS
	.align		4
.L_14:
        /*0038*/ 	.byte	0x04, 0x1c
        /*003a*/ 	.short	(.L_16 - .L_15)


	//   ....[0]....
.L_15:
        /*003c*/ 	.word	0x00000130


	//----- nvinfo : EIATTR_CBANK_PARAM_SIZE
	.align		4
.L_16:
        /*0040*/ 	.byte	0x03, 0x19
        /*0042*/ 	.short	0x0008


	//----- nvinfo : EIATTR_PARAM_CBANK
	.align		4
        /*0044*/ 	.byte	0x04, 0x0a
        /*0046*/ 	.short	(.L_18 - .L_17)
	.align		4
.L_17:
        /*0048*/ 	.word	index@(.nv.constant0._Z33print_value_using_unique_threadIdPi)
        /*004c*/ 	.short	0x0380
        /*004e*/ 	.short	0x0008


	//----- nvinfo : EIATTR_SW_WAR
	.align		4
.L_18:
        /*0050*/ 	.byte	0x04, 0x36
        /*0052*/ 	.short	(.L_20 - .L_19)
.L_19:
        /*0054*/ 	.word	0x00000008
.L_20:


//--------------------- .nv.callgraph             --------------------------
	.section	.nv.callgraph,"",@"SHT_CUDA_CALLGRAPH"
	.align	4
	.sectionentsize	8
	.align		4
        /*0000*/ 	.word	0x00000000
	.align		4
        /*0004*/ 	.word	0xffffffff
	.align		4
        /*0008*/ 	.word	index@(_Z33print_value_using_unique_threadIdPi)
	.align		4
        /*000c*/ 	.word	index@(vprintf)
	.align		4
        /*0010*/ 	.word	0x00000000
	.align		4
        /*0014*/ 	.word	0xfffffffe
	.align		4
        /*0018*/ 	.word	0x00000000
	.align		4
        /*001c*/ 	.word	0xfffffffd
	.align		4
        /*0020*/ 	.word	0x00000000
	.align		4
        /*0024*/ 	.word	0xfffffffc


//--------------------- .nv.constant4             --------------------------
	.section	.nv.constant4,"a",@progbits
	.align	8
	.align		8
.nv.constant4:
        /*0000*/ 	.dword	vprintf
	.align		8
        /*0008*/ 	.dword	$str


//--------------------- .text._Z33print_value_using_unique_threadIdPi --------------------------
	.section	.text._Z33print_value_using_unique_threadIdPi,"ax",@progbits
	.align	128
        .global         _Z33print_value_using_unique_threadIdPi
        .type           _Z33print_value_using_unique_threadIdPi,@function
        .size           _Z33print_value_using_unique_threadIdPi,(.L_x_2 - _Z33print_value_using_unique_threadIdPi)
        .other          _Z33print_value_using_unique_threadIdPi,@"STO_CUDA_ENTRY STV_DEFAULT"
_Z33print_value_using_unique_threadIdPi:
.text._Z33print_value_using_unique_threadIdPi:
[----:B------:R-:W0:Y:S01]  /*0000*/  LDC R1, c[0x0][0x37c] ;  /* 0x0000df00ff017b82 */ /* 0x000e220000000800 */
[----:B------:R-:W1:Y:S07]  /*0010*/  S2R R10, SR_TID.X ;  /* 0x00000000000a7919 */ /* 0x000e6e0000002100 */
[----:B------:R-:W1:Y:S01]  /*0020*/  LDC.64 R2, c[0x0][0x380] ;  /* 0x0000e000ff027b82 */ /* 0x000e620000000a00 */
[----:B------:R-:W2:Y:S01]  /*0030*/  LDCU.64 UR4, c[0x0][0x358] ;  /* 0x00006b00ff0477ac */ /* 0x000ea20008000a00 */
[----:B0-----:R-:W-:Y:S01]  /*0040*/  VIADD R1, R1, 0xfffffff8 ;  /* 0xfffffff801017836 */ /* 0x001fe20000000000 */
[----:B------:R-:W0:Y:S01]  /*0050*/  LDCU.64 UR6, c[0x4][0x8] ;  /* 0x01000100ff0677ac */ /* 0x000e220008000a00 */
[----:B-1----:R-:W-:-:S05]  /*0060*/  IMAD.WIDE.U32 R2, R10, 0x4, R2 ;  /* 0x000000040a027825 */ /* 0x002fca00078e0002 */
[----:B--2---:R-:W2:Y:S01]  /*0070*/  LDG.E R11, desc[UR4][R2.64] ;  /* 0x00000004020b7981 */ /* 0x004ea2000c1e1900 */
[----:B------:R-:W-:Y:S01]  /*0080*/  MOV R0, 0x0 ;  /* 0x0000000000007802 */ /* 0x000fe20000000f00 */
[----:B------:R-:W1:Y:S01]  /*0090*/  LDCU UR4, c[0x0][0x2f8] ;  /* 0x00005f00ff0477ac */ /* 0x000e620008000800 */
[----:B0-----:R-:W-:Y:S01]  /*00a0*/  IMAD.U32 R4, RZ, RZ, UR6 ;  /* 0x00000006ff047e24 */ /* 0x001fe2000f8e00ff */
[----:B------:R-:W-:Y:S01]  /*00b0*/  MOV R5, UR7 ;  /* 0x0000000700057c02 */ /* 0x000fe20008000f00 */
[----:B------:R0:W3:Y:S01]  /*00c0*/  LDC.64 R8, c[0x4][R0] ;  /* 0x0100000000087b82 */ /* 0x0000e20000000a00 */
[----:B------:R-:W4:Y:S01]  /*00d0*/  LDCU UR5, c[0x0][0x2fc] ;  /* 0x00005f80ff0577ac */ /* 0x000f220008000800 */
[----:B-1----:R-:W-:-:S05]  /*00e0*/  IADD3 R6, P0, PT, R1, UR4, RZ ;  /* 0x0000000401067c10 */ /* 0x002fca000ff1e0ff */
[----:B----4-:R-:W-:Y:S01]  /*00f0*/  IMAD.X R7, RZ, RZ, UR5, P0 ;  /* 0x00000005ff077e24 */ /* 0x010fe200080e06ff */
[----:B--23--:R0:W-:Y:S07]  /*0100*/  STL.64 [R1], R10 ;  /* 0x0000000a01007387 */ /* 0x00c1ee0000100a00 */
[----:B------:R-:W-:-:S07]  /*0110*/  LEPC R20, `(.L_x_0) ;  /* 0x000000001014794e */ /* 0x000fce0000000000 */
[----:B0-----:R-:W-:Y:S05]  /*0120*/  CALL.ABS.NOINC R8 ;  /* 0x0000000008007343 */ /* 0x001fea0003c00000 */
.L_x_0:
[----:B------:R-:W-:Y:S05]  /*0130*/  EXIT ;  /* 0x000000000000794d */ /* 0x000fea0003800000 */
.L_x_1:
[----:B------:R-:W-:-:S00]  /*0140*/  BRA `(.L_x_1) ;  /* 0xfffffffc00fc7947 */ /* 0x000fc0000383ffff */
[----:B------:R-:W-:-:S00]  /*0150*/  NOP ;  /* 0x0000000000007918 */ /* 0x000fc00000000000 */
        /* <DEDUP_REMOVED lines=10> */
.L_x_2:


//--------------------- .nv.global.init           --------------------------
	.section	.nv.global.init,"aw",@progbits
.nv.global.init:
	.type		$str,@object
	.size		$str,(.L_0 - $str)
$str:
        /*0000*/ 	.byte	0x74, 0x68, 0x72, 0x65, 0x61, 0x64, 0x49, 0x64, 0x78, 0x3a, 0x20, 0x25, 0x64, 0x20, 0x2c, 0x20
        /*0010*/ 	.byte	0x76, 0x61, 0x6c, 0x75, 0x65, 0x20, 0x3a, 0x20, 0x25, 0x64, 0x0a, 0x00
.L_0:


//--------------------- .nv.shared.reserved.0     --------------------------
	.section	.nv.shared.reserved.0,"aw",@nobits
	.weak		__nv_reservedSMEM_offset_0_alias
	.size		__nv_reservedSMEM_offset_0_alias, 0, 64
	.other		__nv_reservedSMEM_offset_0_alias,@"STO_CUDA_RESERVED_SHARED STV_DEFAULT"
__nv_reservedSMEM_offset_0_alias:
	.zero		0
	.zero		64


//--------------------- .nv.constant0._Z33print_value_using_unique_threadIdPi --------------------------
	.section	.nv.constant0._Z33print_value_using_unique_threadIdPi,"a",@progbits
	.sectionflags	@""
	.align	4
.nv.constant0._Z33print_value_using_unique_threadIdPi:
	.zero		904


//--------------------- SYMBOLS --------------------------

	.type		.nv.reservedSmem.offset0,@object
	.size		.nv.reservedSmem.offset0,0x4
	.type		vprintf,@function
